//
// Generated by NVIDIA NVVM Compiler
//
// Compiler Build ID: CL-36424714
// Cuda compilation tools, release 13.0, V13.0.88
// Based on NVVM 20.0.0
//

.version 9.0
.target sm_100
.address_size 64

	// .globl	_Z13simple_kernelPfi

.visible .entry _Z13simple_kernelPfi(
	.param .u64 .ptr .align 1 _Z13simple_kernelPfi_param_0,
	.param .u32 _Z13simple_kernelPfi_param_1
)
{
	.reg .pred 	%p<2>;
	.reg .b32 	%r<6>;
	.reg .b32 	%f<102>;
	.reg .b64 	%rd<5>;

	ld.param.u64 	%rd1, [_Z13simple_kernelPfi_param_0];
	ld.param.u32 	%r2, [_Z13simple_kernelPfi_param_1];
	mov.u32 	%r3, %ctaid.x;
	mov.u32 	%r4, %ntid.x;
	mov.u32 	%r5, %tid.x;
	mad.lo.s32 	%r1, %r3, %r4, %r5;
	setp.ge.s32 	%p1, %r1, %r2;
	@%p1 bra 	$L__BB0_2;
	cvta.to.global.u64 	%rd2, %rd1;
	mul.wide.s32 	%rd3, %r1, 4;
	add.s64 	%rd4, %rd2, %rd3;
	ld.global.f32 	%f1, [%rd4];
	fma.rn.f32 	%f2, %f1, 0f3C23D70A, %f1;
	fma.rn.f32 	%f3, %f2, 0f3C23D70A, %f2;
	fma.rn.f32 	%f4, %f3, 0f3C23D70A, %f3;
	fma.rn.f32 	%f5, %f4, 0f3C23D70A, %f4;
	fma.rn.f32 	%f6, %f5, 0f3C23D70A, %f5;
	fma.rn.f32 	%f7, %f6, 0f3C23D70A, %f6;
	fma.rn.f32 	%f8, %f7, 0f3C23D70A, %f7;
	fma.rn.f32 	%f9, %f8, 0f3C23D70A, %f8;
	fma.rn.f32 	%f10, %f9, 0f3C23D70A, %f9;
	fma.rn.f32 	%f11, %f10, 0f3C23D70A, %f10;
	fma.rn.f32 	%f12, %f11, 0f3C23D70A, %f11;
	fma.rn.f32 	%f13, %f12, 0f3C23D70A, %f12;
	fma.rn.f32 	%f14, %f13, 0f3C23D70A, %f13;
	fma.rn.f32 	%f15, %f14, 0f3C23D70A, %f14;
	fma.rn.f32 	%f16, %f15, 0f3C23D70A, %f15;
	fma.rn.f32 	%f17, %f16, 0f3C23D70A, %f16;
	fma.rn.f32 	%f18, %f17, 0f3C23D70A, %f17;
	fma.rn.f32 	%f19, %f18, 0f3C23D70A, %f18;
	fma.rn.f32 	%f20, %f19, 0f3C23D70A, %f19;
	fma.rn.f32 	%f21, %f20, 0f3C23D70A, %f20;
	fma.rn.f32 	%f22, %f21, 0f3C23D70A, %f21;
	fma.rn.f32 	%f23, %f22, 0f3C23D70A, %f22;
	fma.rn.f32 	%f24, %f23, 0f3C23D70A, %f23;
	fma.rn.f32 	%f25, %f24, 0f3C23D70A, %f24;
	fma.rn.f32 	%f26, %f25, 0f3C23D70A, %f25;
	fma.rn.f32 	%f27, %f26, 0f3C23D70A, %f26;
	fma.rn.f32 	%f28, %f27, 0f3C23D70A, %f27;
	fma.rn.f32 	%f29, %f28, 0f3C23D70A, %f28;
	fma.rn.f32 	%f30, %f29, 0f3C23D70A, %f29;
	fma.rn.f32 	%f31, %f30, 0f3C23D70A, %f30;
	fma.rn.f32 	%f32, %f31, 0f3C23D70A, %f31;
	fma.rn.f32 	%f33, %f32, 0f3C23D70A, %f32;
	fma.rn.f32 	%f34, %f33, 0f3C23D70A, %f33;
	fma.rn.f32 	%f35, %f34, 0f3C23D70A, %f34;
	fma.rn.f32 	%f36, %f35, 0f3C23D70A, %f35;
	fma.rn.f32 	%f37, %f36, 0f3C23D70A, %f36;
	fma.rn.f32 	%f38, %f37, 0f3C23D70A, %f37;
	fma.rn.f32 	%f39, %f38, 0f3C23D70A, %f38;
	fma.rn.f32 	%f40, %f39, 0f3C23D70A, %f39;
	fma.rn.f32 	%f41, %f40, 0f3C23D70A, %f40;
	fma.rn.f32 	%f42, %f41, 0f3C23D70A, %f41;
	fma.rn.f32 	%f43, %f42, 0f3C23D70A, %f42;
	fma.rn.f32 	%f44, %f43, 0f3C23D70A, %f43;
	fma.rn.f32 	%f45, %f44, 0f3C23D70A, %f44;
	fma.rn.f32 	%f46, %f45, 0f3C23D70A, %f45;
	fma.rn.f32 	%f47, %f46, 0f3C23D70A, %f46;
	fma.rn.f32 	%f48, %f47, 0f3C23D70A, %f47;
	fma.rn.f32 	%f49, %f48, 0f3C23D70A, %f48;
	fma.rn.f32 	%f50, %f49, 0f3C23D70A, %f49;
	fma.rn.f32 	%f51, %f50, 0f3C23D70A, %f50;
	fma.rn.f32 	%f52, %f51, 0f3C23D70A, %f51;
	fma.rn.f32 	%f53, %f52, 0f3C23D70A, %f52;
	fma.rn.f32 	%f54, %f53, 0f3C23D70A, %f53;
	fma.rn.f32 	%f55, %f54, 0f3C23D70A, %f54;
	fma.rn.f32 	%f56, %f55, 0f3C23D70A, %f55;
	fma.rn.f32 	%f57, %f56, 0f3C23D70A, %f56;
	fma.rn.f32 	%f58, %f57, 0f3C23D70A, %f57;
	fma.rn.f32 	%f59, %f58, 0f3C23D70A, %f58;
	fma.rn.f32 	%f60, %f59, 0f3C23D70A, %f59;
	fma.rn.f32 	%f61, %f60, 0f3C23D70A, %f60;
	fma.rn.f32 	%f62, %f61, 0f3C23D70A, %f61;
	fma.rn.f32 	%f63, %f62, 0f3C23D70A, %f62;
	fma.rn.f32 	%f64, %f63, 0f3C23D70A, %f63;
	fma.rn.f32 	%f65, %f64, 0f3C23D70A, %f64;
	fma.rn.f32 	%f66, %f65, 0f3C23D70A, %f65;
	fma.rn.f32 	%f67, %f66, 0f3C23D70A, %f66;
	fma.rn.f32 	%f68, %f67, 0f3C23D70A, %f67;
	fma.rn.f32 	%f69, %f68, 0f3C23D70A, %f68;
	fma.rn.f32 	%f70, %f69, 0f3C23D70A, %f69;
	fma.rn.f32 	%f71, %f70, 0f3C23D70A, %f70;
	fma.rn.f32 	%f72, %f71, 0f3C23D70A, %f71;
	fma.rn.f32 	%f73, %f72, 0f3C23D70A, %f72;
	fma.rn.f32 	%f74, %f73, 0f3C23D70A, %f73;
	fma.rn.f32 	%f75, %f74, 0f3C23D70A, %f74;
	fma.rn.f32 	%f76, %f75, 0f3C23D70A, %f75;
	fma.rn.f32 	%f77, %f76, 0f3C23D70A, %f76;
	fma.rn.f32 	%f78, %f77, 0f3C23D70A, %f77;
	fma.rn.f32 	%f79, %f78, 0f3C23D70A, %f78;
	fma.rn.f32 	%f80, %f79, 0f3C23D70A, %f79;
	fma.rn.f32 	%f81, %f80, 0f3C23D70A, %f80;
	fma.rn.f32 	%f82, %f81, 0f3C23D70A, %f81;
	fma.rn.f32 	%f83, %f82, 0f3C23D70A, %f82;
	fma.rn.f32 	%f84, %f83, 0f3C23D70A, %f83;
	fma.rn.f32 	%f85, %f84, 0f3C23D70A, %f84;
	fma.rn.f32 	%f86, %f85, 0f3C23D70A, %f85;
	fma.rn.f32 	%f87, %f86, 0f3C23D70A, %f86;
	fma.rn.f32 	%f88, %f87, 0f3C23D70A, %f87;
	fma.rn.f32 	%f89, %f88, 0f3C23D70A, %f88;
	fma.rn.f32 	%f90, %f89, 0f3C23D70A, %f89;
	fma.rn.f32 	%f91, %f90, 0f3C23D70A, %f90;
	fma.rn.f32 	%f92, %f91, 0f3C23D70A, %f91;
	fma.rn.f32 	%f93, %f92, 0f3C23D70A, %f92;
	fma.rn.f32 	%f94, %f93, 0f3C23D70A, %f93;
	fma.rn.f32 	%f95, %f94, 0f3C23D70A, %f94;
	fma.rn.f32 	%f96, %f95, 0f3C23D70A, %f95;
	fma.rn.f32 	%f97, %f96, 0f3C23D70A, %f96;
	fma.rn.f32 	%f98, %f97, 0f3C23D70A, %f97;
	fma.rn.f32 	%f99, %f98, 0f3C23D70A, %f98;
	fma.rn.f32 	%f100, %f99, 0f3C23D70A, %f99;
	fma.rn.f32 	%f101, %f100, 0f3C23D70A, %f100;
	st.global.f32 	[%rd4], %f101;
$L__BB0_2:
	ret;

}


// ===== COMPILED SASS (sm_100) =====

	.target	sm_100

	.elftype	@"ET_EXEC"


//--------------------- .note.nv.tkinfo           --------------------------
	.section	.note.nv.tkinfo,"",@"SHT_NOTE"
	.sectionflags	@"SHF_NOTE_NV_TKINFO"
	.tkinfo
        /*0018*/ 	.word	0x00000002
        /*0030*/ 	.string	""
        /*0030*/ 	.string	"ptxas"
        /*0030*/ 	.string	"Cuda compilation tools, release 13.0, V13.0.88"
        /*0030*/ 	.string	"Build cuda_13.0.r13.0/compiler.36424714_0"
        /*0030*/ 	.string	"-arch sm_100 -m 64 "



//--------------------- .note.nv.cuinfo           --------------------------
	.section	.note.nv.cuinfo,"",@"SHT_NOTE"
	.sectionflags	@"SHF_NOTE_NV_CUINFO"
        /*0018*/ 	.short	0x0002
        /*001a*/ 	.short	0x0064
        /*001c*/ 	.short	0x0082
	.zero		2


//--------------------- .nv.info                  --------------------------
	.section	.nv.info,"",@"SHT_CUDA_INFO"
	.align	4


	//----- nvinfo : EIATTR_REGCOUNT
	.align		4
        /*0000*/ 	.byte	0x04, 0x2f
        /*0002*/ 	.short	(.L_1 - .L_0)
	.align		4
.L_0:
        /*0004*/ 	.word	index@(_Z13simple_kernelPfi)
        /*0008*/ 	.word	0x00000008


	//----- nvinfo : EIATTR_FRAME_SIZE
	.align		4
.L_1:
        /*000c*/ 	.byte	0x04, 0x11
        /*000e*/ 	.short	(.L_3 - .L_2)
	.align		4
.L_2:
        /*0010*/ 	.word	index@(_Z13simple_kernelPfi)
        /*0014*/ 	.word	0x00000000


	//----- nvinfo : EIATTR_MIN_STACK_SIZE
	.align		4
.L_3:
        /*0018*/ 	.byte	0x04, 0x12
        /*001a*/ 	.short	(.L_5 - .L_4)
	.align		4
.L_4:
        /*001c*/ 	.word	index@(_Z13simple_kernelPfi)
        /*0020*/ 	.word	0x00000000
.L_5:


//--------------------- .nv.compat                --------------------------
	.section	.nv.compat,"",@"SHT_CUDA_COMPAT_INFO"
	.align	4
        /*0000*/ 	.byte	0x02, 0x09, 0x00, 0x00, 0x02, 0x02, 0x01, 0x00, 0x02, 0x05, 0x05, 0x00, 0x03, 0x07, 0x01, 0x01
        /*0010*/ 	.byte	0x02, 0x03, 0x00, 0x00, 0x02, 0x06, 0x01, 0x00, 0x04, 0x0b, 0x08, 0x00, 0x09, 0x00, 0x00, 0x00
        /*0020*/ 	.byte	0x00, 0x00, 0x00, 0x00


//--------------------- .nv.info._Z13simple_kernelPfi --------------------------
	.section	.nv.info._Z13simple_kernelPfi,"",@"SHT_CUDA_INFO"
	.sectionflags	@""
	.align	4


	//----- nvinfo : EIATTR_CUDA_API_VERSION
	.align		4
        /*0000*/ 	.byte	0x04, 0x37
        /*0002*/ 	.short	(.L_7 - .L_6)
.L_6:
        /*0004*/ 	.word	0x00000082


	//----- nvinfo : EIATTR_KPARAM_INFO
	.align		4
.L_7:
        /*0008*/ 	.byte	0x04, 0x17
        /*000a*/ 	.short	(.L_9 - .L_8)
.L_8:
        /*000c*/ 	.word	0x00000000
        /*0010*/ 	.short	0x0001
        /*0012*/ 	.short	0x0008
        /*0014*/ 	.byte	0x00, 0xf0, 0x11, 0x00


	//----- nvinfo : EIATTR_KPARAM_INFO
	.align		4
.L_9:
        /*0018*/ 	.byte	0x04, 0x17
        /*001a*/ 	.short	(.L_11 - .L_10)
.L_10:
        /*001c*/ 	.word	0x00000000
        /*0020*/ 	.short	0x0000
        /*0022*/ 	.short	0x0000
        /*0024*/ 	.byte	0x00, 0xf5, 0x21, 0x00


	//----- nvinfo : EIATTR_SPARSE_MMA_MASK
	.align		4
.L_11:
        /*0028*/ 	.byte	0x03, 0x50
        /*002a*/ 	.short	0x0000


	//----- nvinfo : EIATTR_MAXREG_COUNT
	.align		4
        /*002c*/ 	.byte	0x03, 0x1b
        /*002e*/ 	.short	0x00ff


	//----- nvinfo : EIATTR_MERCURY_ISA_VERSION
	.align		4
        /*0030*/ 	.byte	0x03, 0x5f
        /*0032*/ 	.short	0x0101


	//----- nvinfo : EIATTR_VRC_CTA_INIT_COUNT
	.align		4
        /*0034*/ 	.byte	0x02, 0x4a
	.zero		1
	.zero		1


	//----- nvinfo : EIATTR_EXIT_INSTR_OFFSETS
	.align		4
        /*0038*/ 	.byte	0x04, 0x1c
        /*003a*/ 	.short	(.L_13 - .L_12)


	//   ....[0]....
.L_12:
        /*003c*/ 	.word	0x00000070


	//   ....[1]....
        /*0040*/ 	.word	0x00000710


	//----- nvinfo : EIATTR_CBANK_PARAM_SIZE
	.align		4
.L_13:
        /*0044*/ 	.byte	0x03, 0x19
        /*0046*/ 	.short	0x000c


	//----- nvinfo : EIATTR_PARAM_CBANK
	.align		4
        /*0048*/ 	.byte	0x04, 0x0a
        /*004a*/ 	.short	(.L_15 - .L_14)
	.align		4
.L_14:
        /*004c*/ 	.word	index@(.nv.constant0._Z13simple_kernelPfi)
        /*0050*/ 	.short	0x0380
        /*0052*/ 	.short	0x000c


	//----- nvinfo : EIATTR_SW_WAR
	.align		4
.L_15:
        /*0054*/ 	.byte	0x04, 0x36
        /*0056*/ 	.short	(.L_17 - .L_16)
.L_16:
        /*0058*/ 	.word	0x00000008
.L_17:


//--------------------- .nv.callgraph             --------------------------
	.section	.nv.callgraph,"",@"SHT_CUDA_CALLGRAPH"
	.align	4
	.sectionentsize	8
	.align		4
        /*0000*/ 	.word	0x00000000
	.align		4
        /*0004*/ 	.word	0xffffffff
	.align		4
        /*0008*/ 	.word	0x00000000
	.align		4
        /*000c*/ 	.word	0xfffffffe
	.align		4
        /*0010*/ 	.word	0x00000000
	.align		4
        /*0014*/ 	.word	0xfffffffd
	.align		4
        /*0018*/ 	.word	0x00000000
	.align		4
        /*001c*/ 	.word	0xfffffffc


//--------------------- .text._Z13simple_kernelPfi --------------------------
	.section	.text._Z13simple_kernelPfi,"ax",@progbits
	.align	128
        .global         _Z13simple_kernelPfi
        .type           _Z13simple_kernelPfi,@function
        .size           _Z13simple_kernelPfi,(.L_x_1 - _Z13simple_kernelPfi)
        .other          _Z13simple_kernelPfi,@"STO_CUDA_ENTRY STV_DEFAULT"
_Z13simple_kernelPfi:
.text._Z13simple_kernelPfi:
[----:B------:R-:W-:Y:S01]  /*0000*/  LDC R1, c[0x0][0x37c] ;  /* 0x0000df00ff017b82 */ /* 0x000fe20000000800 */
[----:B------:R-:W0:Y:S07]  /*0010*/  S2R R0, SR_TID.X ;  /* 0x0000000000007919 */ /* 0x000e2e0000002100 */
[----:B------:R-:W0:Y:S01]  /*0020*/  S2UR UR4, SR_CTAID.X ;  /* 0x00000000000479c3 */ /* 0x000e220000002500 */
[----:B------:R-:W1:Y:S07]  /*0030*/  LDCU UR5, c[0x0][0x388] ;  /* 0x00007100ff0577ac */ /* 0x000e6e0008000800 */
[----:B------:R-:W0:Y:S02]  /*0040*/  LDC R5, c[0x0][0x360] ;  /* 0x0000d800ff057b82 */ /* 0x000e240000000800 */
[----:B0-----:R-:W-:-:S05]  /*0050*/  IMAD R5, R5, UR4, R0 ;  /* 0x0000000405057c24 */ /* 0x001fca000f8e0200 */
[----:B-1----:R-:W-:-:S13]  /*0060*/  ISETP.GE.AND P0, PT, R5, UR5, PT ;  /* 0x0000000505007c0c */ /* 0x002fda000bf06270 */
[----:B------:R-:W-:Y:S05]  /*0070*/  @P0 EXIT ;  /* 0x000000000000094d */ /* 0x000fea0003800000 */
[----:B------:R-:W0:Y:S01]  /*0080*/  LDC.64 R2, c[0x0][0x380] ;  /* 0x0000e000ff027b82 */ /* 0x000e220000000a00 */
[----:B------:R-:W1:Y:S01]  /*0090*/  LDCU.64 UR4, c[0x0][0x358] ;  /* 0x00006b00ff0477ac */ /* 0x000e620008000a00 */
[----:B0-----:R-:W-:-:S05]  /*00a0*/  IMAD.WIDE R2, R5, 0x4, R2 ;  /* 0x0000000405027825 */ /* 0x001fca00078e0202 */
[----:B-1----:R-:W2:Y:S02]  /*00b0*/  LDG.E R0, desc[UR4][R2.64] ;  /* 0x0000000402007981 */ /* 0x002ea4000c1e1900 */
[----:B--2---:R-:W-:-:S04]  /*00c0*/  FFMA R0, R0, 0.0099999997764825820923, R0 ;  /* 0x3c23d70a00007823 */ /* 0x004fc80000000000 */
[----:B------:R-:W-:-:S04]  /*00d0*/  FFMA R0, R0, 0.0099999997764825820923, R0 ;  /* 0x3c23d70a00007823 */ /* 0x000fc80000000000 */
        /* <DEDUP_REMOVED lines=97> */
[----:B------:R-:W-:-:S05]  /*06f0*/  FFMA R5, R0, 0.0099999997764825820923, R0 ;  /* 0x3c23d70a00057823 */ /* 0x000fca0000000000 */
[----:B------:R-:W-:Y:S01]  /*0700*/  STG.E desc[UR4][R2.64], R5 ;  /* 0x0000000502007986 */ /* 0x000fe2000c101904 */
[----:B------:R-:W-:Y:S05]  /*0710*/  EXIT ;  /* 0x000000000000794d */ /* 0x000fea0003800000 */
.L_x_0:
[----:B------:R-:W-:-:S00]  /*0720*/  BRA `(.L_x_0) ;  /* 0xfffffffc00fc7947 */ /* 0x000fc0000383ffff */
[----:B------:R-:W-:-:S00]  /*0730*/  NOP ;  /* 0x0000000000007918 */ /* 0x000fc00000000000 */
        /* <DEDUP_REMOVED lines=12> */
.L_x_1:


//--------------------- .nv.shared.reserved.0     --------------------------
	.section	.nv.shared.reserved.0,"aw",@nobits
	.weak		__nv_reservedSMEM_offset_0_alias
	.size		__nv_reservedSMEM_offset_0_alias, 0, 64
	.other		__nv_reservedSMEM_offset_0_alias,@"STO_CUDA_RESERVED_SHARED STV_DEFAULT"
__nv_reservedSMEM_offset_0_alias:
	.zero		0
	.zero		64


//--------------------- .nv.constant0._Z13simple_kernelPfi --------------------------
	.section	.nv.constant0._Z13simple_kernelPfi,"a",@progbits
	.sectionflags	@""
	.align	4
.nv.constant0._Z13simple_kernelPfi:
	.zero		908


//--------------------- SYMBOLS --------------------------

	.type		.nv.reservedSmem.offset0,@object
	.size		.nv.reservedSmem.offset0,0x4
